//
// Generated by NVIDIA NVVM Compiler
//
// Compiler Build ID: CL-36424714
// Cuda compilation tools, release 13.0, V13.0.88
// Based on NVVM 20.0.0
//

.version 9.0
.target sm_100
.address_size 64

	// .globl	_Z9computePiPfll
.extern .shared .align 16 .b8 sharedLocalSum[];

.visible .entry _Z9computePiPfll(
	.param .u64 .ptr .align 1 _Z9computePiPfll_param_0,
	.param .u64 _Z9computePiPfll_param_1,
	.param .u64 _Z9computePiPfll_param_2
)
{
	.reg .pred 	%p<10>;
	.reg .b32 	%r<6>;
	.reg .b32 	%f<35>;
	.reg .b64 	%rd<29>;
	.reg .b64 	%fd<44>;

	ld.param.u64 	%rd13, [_Z9computePiPfll_param_0];
	ld.param.u64 	%rd14, [_Z9computePiPfll_param_1];
	ld.param.u64 	%rd15, [_Z9computePiPfll_param_2];
	mov.u32 	%r1, %tid.x;
	setp.ne.s32 	%p1, %r1, 0;
	@%p1 bra 	$L__BB0_2;
	mov.b32 	%r2, 0;
	st.shared.u32 	[sharedLocalSum], %r2;
$L__BB0_2:
	bar.sync 	0;
	mov.u32 	%r3, %ntid.x;
	mov.u32 	%r4, %ctaid.x;
	mad.lo.s32 	%r5, %r4, %r3, %r1;
	cvt.u64.u32 	%rd16, %r5;
	mul.lo.s64 	%rd1, %rd14, %rd16;
	setp.lt.s64 	%p2, %rd14, 1;
	setp.ge.s64 	%p3, %rd1, %rd15;
	mov.f32 	%f34, 0f00000000;
	or.pred  	%p4, %p2, %p3;
	@%p4 bra 	$L__BB0_8;
	cvt.rn.f32.s64 	%f11, %rd15;
	rcp.rn.f32 	%f12, %f11;
	cvt.f64.f32 	%fd1, %f12;
	add.s64 	%rd17, %rd1, %rd14;
	min.s64 	%rd2, %rd17, %rd15;
	add.s64 	%rd18, %rd1, 1;
	max.s64 	%rd3, %rd2, %rd18;
	sub.s64 	%rd19, %rd3, %rd1;
	and.b64  	%rd4, %rd19, 3;
	setp.eq.s64 	%p5, %rd4, 0;
	mov.f32 	%f34, 0f00000000;
	mov.u64 	%rd27, %rd1;
	@%p5 bra 	$L__BB0_6;
	neg.s64 	%rd25, %rd4;
	mov.f32 	%f34, 0f00000000;
	mov.u64 	%rd27, %rd1;
$L__BB0_5:
	.pragma "nounroll";
	cvt.rn.f64.u64 	%fd2, %rd27;
	add.f64 	%fd3, %fd2, 0dBFE0000000000000;
	mul.f64 	%fd4, %fd3, %fd1;
	cvt.rn.f32.f64 	%f14, %fd4;
	mul.f32 	%f15, %f14, %f14;
	cvt.f64.f32 	%fd5, %f15;
	add.f64 	%fd6, %fd5, 0d3FF0000000000000;
	mov.f64 	%fd7, 0d4010000000000000;
	div.rn.f64 	%fd8, %fd7, %fd6;
	cvt.f64.f32 	%fd9, %f34;
	add.f64 	%fd10, %fd8, %fd9;
	cvt.rn.f32.f64 	%f34, %fd10;
	add.s64 	%rd27, %rd27, 1;
	add.s64 	%rd25, %rd25, 1;
	setp.ne.s64 	%p6, %rd25, 0;
	@%p6 bra 	$L__BB0_5;
$L__BB0_6:
	sub.s64 	%rd20, %rd1, %rd3;
	setp.gt.u64 	%p7, %rd20, -4;
	@%p7 bra 	$L__BB0_8;
$L__BB0_7:
	cvt.rn.f64.u64 	%fd11, %rd27;
	add.f64 	%fd12, %fd11, 0dBFE0000000000000;
	mul.f64 	%fd13, %fd12, %fd1;
	cvt.rn.f32.f64 	%f16, %fd13;
	mul.f32 	%f17, %f16, %f16;
	cvt.f64.f32 	%fd14, %f17;
	add.f64 	%fd15, %fd14, 0d3FF0000000000000;
	mov.f64 	%fd16, 0d4010000000000000;
	div.rn.f64 	%fd17, %fd16, %fd15;
	cvt.f64.f32 	%fd18, %f34;
	add.f64 	%fd19, %fd17, %fd18;
	cvt.rn.f32.f64 	%f18, %fd19;
	add.s64 	%rd21, %rd27, 1;
	cvt.rn.f64.u64 	%fd20, %rd21;
	add.f64 	%fd21, %fd20, 0dBFE0000000000000;
	mul.f64 	%fd22, %fd21, %fd1;
	cvt.rn.f32.f64 	%f19, %fd22;
	mul.f32 	%f20, %f19, %f19;
	cvt.f64.f32 	%fd23, %f20;
	add.f64 	%fd24, %fd23, 0d3FF0000000000000;
	div.rn.f64 	%fd25, %fd16, %fd24;
	cvt.f64.f32 	%fd26, %f18;
	add.f64 	%fd27, %fd25, %fd26;
	cvt.rn.f32.f64 	%f21, %fd27;
	add.s64 	%rd22, %rd27, 2;
	cvt.rn.f64.u64 	%fd28, %rd22;
	add.f64 	%fd29, %fd28, 0dBFE0000000000000;
	mul.f64 	%fd30, %fd29, %fd1;
	cvt.rn.f32.f64 	%f22, %fd30;
	mul.f32 	%f23, %f22, %f22;
	cvt.f64.f32 	%fd31, %f23;
	add.f64 	%fd32, %fd31, 0d3FF0000000000000;
	div.rn.f64 	%fd33, %fd16, %fd32;
	cvt.f64.f32 	%fd34, %f21;
	add.f64 	%fd35, %fd33, %fd34;
	cvt.rn.f32.f64 	%f24, %fd35;
	add.s64 	%rd23, %rd27, 3;
	cvt.rn.f64.u64 	%fd36, %rd23;
	add.f64 	%fd37, %fd36, 0dBFE0000000000000;
	mul.f64 	%fd38, %fd37, %fd1;
	cvt.rn.f32.f64 	%f25, %fd38;
	mul.f32 	%f26, %f25, %f25;
	cvt.f64.f32 	%fd39, %f26;
	add.f64 	%fd40, %fd39, 0d3FF0000000000000;
	div.rn.f64 	%fd41, %fd16, %fd40;
	cvt.f64.f32 	%fd42, %f24;
	add.f64 	%fd43, %fd41, %fd42;
	cvt.rn.f32.f64 	%f34, %fd43;
	add.s64 	%rd27, %rd27, 4;
	setp.lt.s64 	%p8, %rd27, %rd2;
	@%p8 bra 	$L__BB0_7;
$L__BB0_8:
	setp.ne.s32 	%p9, %r1, 0;
	atom.shared.add.f32 	%f27, [sharedLocalSum], %f34;
	bar.sync 	0;
	@%p9 bra 	$L__BB0_10;
	ld.shared.f32 	%f28, [sharedLocalSum];
	cvta.to.global.u64 	%rd24, %rd13;
	atom.global.add.f32 	%f29, [%rd24], %f28;
$L__BB0_10:
	ret;

}


// ===== COMPILED SASS (sm_100) =====

	.target	sm_100

	.elftype	@"ET_EXEC"


//--------------------- .note.nv.tkinfo           --------------------------
	.section	.note.nv.tkinfo,"",@"SHT_NOTE"
	.sectionflags	@"SHF_NOTE_NV_TKINFO"
	.tkinfo
        /*0018*/ 	.word	0x00000002
        /*0030*/ 	.string	""
        /*0030*/ 	.string	"ptxas"
        /*0030*/ 	.string	"Cuda compilation tools, release 13.0, V13.0.88"
        /*0030*/ 	.string	"Build cuda_13.0.r13.0/compiler.36424714_0"
        /*0030*/ 	.string	"-arch sm_100 -m 64 "



//--------------------- .note.nv.cuinfo           --------------------------
	.section	.note.nv.cuinfo,"",@"SHT_NOTE"
	.sectionflags	@"SHF_NOTE_NV_CUINFO"
        /*0018*/ 	.short	0x0002
        /*001a*/ 	.short	0x0064
        /*001c*/ 	.short	0x0082
	.zero		2


//--------------------- .nv.info                  --------------------------
	.section	.nv.info,"",@"SHT_CUDA_INFO"
	.align	4


	//----- nvinfo : EIATTR_REGCOUNT
	.align		4
        /*0000*/ 	.byte	0x04, 0x2f
        /*0002*/ 	.short	(.L_1 - .L_0)
	.align		4
.L_0:
        /*0004*/ 	.word	index@(_Z9computePiPfll)
        /*0008*/ 	.word	0x00000026


	//----- nvinfo : EIATTR_FRAME_SIZE
	.align		4
.L_1:
        /*000c*/ 	.byte	0x04, 0x11
        /*000e*/ 	.short	(.L_3 - .L_2)
	.align		4
.L_2:
        /*0010*/ 	.word	index@($__internal_1_$__cuda_sm20_rcp_rn_f32_slowpath)
        /*0014*/ 	.word	0x00000000


	//----- nvinfo : EIATTR_FRAME_SIZE
	.align		4
.L_3:
        /*0018*/ 	.byte	0x04, 0x11
        /*001a*/ 	.short	(.L_5 - .L_4)
	.align		4
.L_4:
        /*001c*/ 	.word	index@($__internal_0_$__cuda_sm20_div_rn_f64_full)
        /*0020*/ 	.word	0x00000000


	//----- nvinfo : EIATTR_FRAME_SIZE
	.align		4
.L_5:
        /*0024*/ 	.byte	0x04, 0x11
        /*0026*/ 	.short	(.L_7 - .L_6)
	.align		4
.L_6:
        /*0028*/ 	.word	index@(_Z9computePiPfll)
        /*002c*/ 	.word	0x00000000


	//----- nvinfo : EIATTR_MIN_STACK_SIZE
	.align		4
.L_7:
        /*0030*/ 	.byte	0x04, 0x12
        /*0032*/ 	.short	(.L_9 - .L_8)
	.align		4
.L_8:
        /*0034*/ 	.word	index@(_Z9computePiPfll)
        /*0038*/ 	.word	0x00000000
.L_9:


//--------------------- .nv.compat                --------------------------
	.section	.nv.compat,"",@"SHT_CUDA_COMPAT_INFO"
	.align	4
        /*0000*/ 	.byte	0x02, 0x09, 0x00, 0x00, 0x02, 0x02, 0x01, 0x00, 0x02, 0x05, 0x05, 0x00, 0x03, 0x07, 0x01, 0x01
        /*0010*/ 	.byte	0x02, 0x03, 0x00, 0x00, 0x02, 0x06, 0x01, 0x00, 0x04, 0x0b, 0x08, 0x00, 0x01, 0x00, 0x00, 0x00
        /*0020*/ 	.byte	0x00, 0x00, 0x00, 0x00


//--------------------- .nv.info._Z9computePiPfll --------------------------
	.section	.nv.info._Z9computePiPfll,"",@"SHT_CUDA_INFO"
	.sectionflags	@""
	.align	4


	//----- nvinfo : EIATTR_CUDA_API_VERSION
	.align		4
        /*0000*/ 	.byte	0x04, 0x37
        /*0002*/ 	.short	(.L_11 - .L_10)
.L_10:
        /*0004*/ 	.word	0x00000082


	//----- nvinfo : EIATTR_KPARAM_INFO
	.align		4
.L_11:
        /*0008*/ 	.byte	0x04, 0x17
        /*000a*/ 	.short	(.L_13 - .L_12)
.L_12:
        /*000c*/ 	.word	0x00000000
        /*0010*/ 	.short	0x0002
        /*0012*/ 	.short	0x0010
        /*0014*/ 	.byte	0x00, 0xf0, 0x21, 0x00


	//----- nvinfo : EIATTR_KPARAM_INFO
	.align		4
.L_13:
        /*0018*/ 	.byte	0x04, 0x17
        /*001a*/ 	.short	(.L_15 - .L_14)
.L_14:
        /*001c*/ 	.word	0x00000000
        /*0020*/ 	.short	0x0001
        /*0022*/ 	.short	0x0008
        /*0024*/ 	.byte	0x00, 0xf0, 0x21, 0x00


	//----- nvinfo : EIATTR_KPARAM_INFO
	.align		4
.L_15:
        /*0028*/ 	.byte	0x04, 0x17
        /*002a*/ 	.short	(.L_17 - .L_16)
.L_16:
        /*002c*/ 	.word	0x00000000
        /*0030*/ 	.short	0x0000
        /*0032*/ 	.short	0x0000
        /*0034*/ 	.byte	0x00, 0xf5, 0x21, 0x00


	//----- nvinfo : EIATTR_SPARSE_MMA_MASK
	.align		4
.L_17:
        /*0038*/ 	.byte	0x03, 0x50
        /*003a*/ 	.short	0x0000


	//----- nvinfo : EIATTR_MAXREG_COUNT
	.align		4
        /*003c*/ 	.byte	0x03, 0x1b
        /*003e*/ 	.short	0x00ff


	//----- nvinfo : EIATTR_NUM_BARRIERS
	.align		4
        /*0040*/ 	.byte	0x02, 0x4c
        /*0042*/ 	.byte	0x01
	.zero		1


	//----- nvinfo : EIATTR_MERCURY_ISA_VERSION
	.align		4
        /*0044*/ 	.byte	0x03, 0x5f
        /*0046*/ 	.short	0x0101


	//----- nvinfo : EIATTR_VRC_CTA_INIT_COUNT
	.align		4
        /*0048*/ 	.byte	0x02, 0x4a
	.zero		1
	.zero		1


	//----- nvinfo : EIATTR_EXIT_INSTR_OFFSETS
	.align		4
        /*004c*/ 	.byte	0x04, 0x1c
        /*004e*/ 	.short	(.L_19 - .L_18)


	//   ....[0]....
.L_18:
        /*0050*/ 	.word	0x00000fd0


	//   ....[1]....
        /*0054*/ 	.word	0x00001020


	//----- nvinfo : EIATTR_CRS_STACK_SIZE
	.align		4
.L_19:
        /*0058*/ 	.byte	0x04, 0x1e
        /*005a*/ 	.short	(.L_21 - .L_20)
.L_20:
        /*005c*/ 	.word	0x00000000


	//----- nvinfo : EIATTR_CBANK_PARAM_SIZE
	.align		4
.L_21:
        /*0060*/ 	.byte	0x03, 0x19
        /*0062*/ 	.short	0x0018


	//----- nvinfo : EIATTR_PARAM_CBANK
	.align		4
        /*0064*/ 	.byte	0x04, 0x0a
        /*0066*/ 	.short	(.L_23 - .L_22)
	.align		4
.L_22:
        /*0068*/ 	.word	index@(.nv.constant0._Z9computePiPfll)
        /*006c*/ 	.short	0x0380
        /*006e*/ 	.short	0x0018


	//----- nvinfo : EIATTR_SW_WAR
	.align		4
.L_23:
        /*0070*/ 	.byte	0x04, 0x36
        /*0072*/ 	.short	(.L_25 - .L_24)
.L_24:
        /*0074*/ 	.word	0x00000008
.L_25:


//--------------------- .nv.callgraph             --------------------------
	.section	.nv.callgraph,"",@"SHT_CUDA_CALLGRAPH"
	.align	4
	.sectionentsize	8
	.align		4
        /*0000*/ 	.word	0x00000000
	.align		4
        /*0004*/ 	.word	0xffffffff
	.align		4
        /*0008*/ 	.word	0x00000000
	.align		4
        /*000c*/ 	.word	0xfffffffe
	.align		4
        /*0010*/ 	.word	0x00000000
	.align		4
        /*0014*/ 	.word	0xfffffffd
	.align		4
        /*0018*/ 	.word	0x00000000
	.align		4
        /*001c*/ 	.word	0xfffffffc


//--------------------- .text._Z9computePiPfll    --------------------------
	.section	.text._Z9computePiPfll,"ax",@progbits
	.align	128
        .global         _Z9computePiPfll
        .type           _Z9computePiPfll,@function
        .size           _Z9computePiPfll,(.L_x_31 - _Z9computePiPfll)
        .other          _Z9computePiPfll,@"STO_CUDA_ENTRY STV_DEFAULT"
_Z9computePiPfll:
.text._Z9computePiPfll:
[----:B------:R-:W-:Y:S01]  /*0000*/  LDC R1, c[0x0][0x37c] ;  /* 0x0000df00ff017b82 */ /* 0x000fe20000000800 */
[----:B------:R-:W0:Y:S07]  /*0010*/  S2R R32, SR_TID.X ;  /* 0x0000000000207919 */ /* 0x000e2e0000002100 */
[----:B------:R-:W1:Y:S01]  /*0020*/  LDC.64 R6, c[0x0][0x388] ;  /* 0x0000e200ff067b82 */ /* 0x000e620000000a00 */
[----:B------:R-:W2:Y:S01]  /*0030*/  LDCU UR4, c[0x0][0x360] ;  /* 0x00006c00ff0477ac */ /* 0x000ea20008000800 */
[----:B------:R-:W-:Y:S01]  /*0040*/  BSSY.RECONVERGENT B0, `(.L_x_0) ;  /* 0x00000ec000007945 */ /* 0x000fe20003800200 */
[----:B------:R-:W2:Y:S01]  /*0050*/  S2R R5, SR_CTAID.X ;  /* 0x0000000000057919 */ /* 0x000ea20000002500 */
[----:B------:R-:W-:Y:S01]  /*0060*/  IMAD.MOV.U32 R33, RZ, RZ, RZ ;  /* 0x000000ffff217224 */ /* 0x000fe200078e00ff */
[----:B------:R-:W3:Y:S01]  /*0070*/  LDCU.64 UR6, c[0x0][0x390] ;  /* 0x00007200ff0677ac */ /* 0x000ee20008000a00 */
[----:B-1----:R-:W-:-:S02]  /*0080*/  ISETP.LT.U32.AND P1, PT, R6, 0x1, PT ;  /* 0x000000010600780c */ /* 0x002fc40003f21070 */
[----:B0-----:R-:W-:-:S13]  /*0090*/  ISETP.NE.AND P0, PT, R32, RZ, PT ;  /* 0x000000ff2000720c */ /* 0x001fda0003f05270 */
[----:B------:R-:W0:Y:S01]  /*00a0*/  @!P0 S2R R3, SR_CgaCtaId ;  /* 0x0000000000038919 */ /* 0x000e220000008800 */
[----:B------:R-:W-:-:S04]  /*00b0*/  @!P0 MOV R0, 0x400 ;  /* 0x0000040000008802 */ /* 0x000fc80000000f00 */
[----:B0-----:R-:W-:Y:S01]  /*00c0*/  @!P0 LEA R0, R3, R0, 0x18 ;  /* 0x0000000003008211 */ /* 0x001fe200078ec0ff */
[----:B--2---:R-:W-:-:S04]  /*00d0*/  IMAD R3, R5, UR4, R32 ;  /* 0x0000000405037c24 */ /* 0x004fc8000f8e0220 */
[C---:B------:R-:W-:Y:S01]  /*00e0*/  IMAD.WIDE.U32 R12, R3.reuse, R6, RZ ;  /* 0x00000006030c7225 */ /* 0x040fe200078e00ff */
[----:B------:R0:W-:Y:S03]  /*00f0*/  @!P0 STS [R0], RZ ;  /* 0x000000ff00008388 */ /* 0x0001e60000000800 */
[----:B------:R-:W-:Y:S01]  /*0100*/  IMAD R30, R3, R7, R13 ;  /* 0x00000007031e7224 */ /* 0x000fe200078e020d */
[----:B------:R-:W-:Y:S01]  /*0110*/  BAR.SYNC.DEFER_BLOCKING 0x0 ;  /* 0x0000000000007b1d */ /* 0x000fe20000010000 */
[----:B---3--:R-:W-:-:S04]  /*0120*/  ISETP.GE.U32.AND P0, PT, R12, UR6, PT ;  /* 0x000000060c007c0c */ /* 0x008fc8000bf06070 */
[----:B------:R-:W-:-:S04]  /*0130*/  ISETP.GE.AND.EX P0, PT, R30, UR7, PT, P0 ;  /* 0x000000071e007c0c */ /* 0x000fc8000bf06300 */
[----:B------:R-:W-:-:S13]  /*0140*/  ISETP.LT.OR.EX P0, PT, R7, RZ, P0, P1 ;  /* 0x000000ff0700720c */ /* 0x000fda0000701710 */
[----:B0-----:R-:W-:Y:S05]  /*0150*/  @P0 BRA `(.L_x_1) ;  /* 0x0000000c00680947 */ /* 0x001fea0003800000 */
[----:B------:R-:W0:Y:S02]  /*0160*/  LDCU.64 UR4, c[0x0][0x390] ;  /* 0x00007200ff0477ac */ /* 0x000e240008000a00 */
[----:B0-----:R-:W0:Y:S02]  /*0170*/  I2F.S64 R0, UR4 ;  /* 0x0000000400007d12 */ /* 0x001e240008301400 */
[----:B0-----:R-:W-:-:S05]  /*0180*/  VIADD R2, R0, 0x1800000 ;  /* 0x0180000000027836 */ /* 0x001fca0000000000 */
[----:B------:R-:W-:-:S04]  /*0190*/  LOP3.LUT R2, R2, 0x7f800000, RZ, 0xc0, !PT ;  /* 0x7f80000002027812 */ /* 0x000fc800078ec0ff */
[----:B------:R-:W-:-:S13]  /*01a0*/  ISETP.GT.U32.AND P0, PT, R2, 0x1ffffff, PT ;  /* 0x01ffffff0200780c */ /* 0x000fda0003f04070 */
[----:B------:R-:W-:Y:S05]  /*01b0*/  @P0 BRA `(.L_x_2) ;  /* 0x00000000000c0947 */ /* 0x000fea0003800000 */
[----:B------:R-:W-:-:S07]  /*01c0*/  MOV R8, 0x1e0 ;  /* 0x000001e000087802 */ /* 0x000fce0000000f00 */
[----:B------:R-:W-:Y:S05]  /*01d0*/  CALL.REL.NOINC `($__internal_1_$__cuda_sm20_rcp_rn_f32_slowpath) ;  /* 0x0000001400007944 */ /* 0x000fea0003c00000 */
[----:B------:R-:W-:Y:S05]  /*01e0*/  BRA `(.L_x_3) ;  /* 0x0000000000107947 */ /* 0x000fea0003800000 */
.L_x_2:
[----:B------:R-:W0:Y:S02]  /*01f0*/  MUFU.RCP R3, R0 ;  /* 0x0000000000037308 */ /* 0x000e240000001000 */
[----:B0-----:R-:W-:-:S04]  /*0200*/  FFMA R2, R0, R3, -1 ;  /* 0xbf80000000027423 */ /* 0x001fc80000000003 */
[----:B------:R-:W-:-:S04]  /*0210*/  FADD.FTZ R2, -R2, -RZ ;  /* 0x800000ff02027221 */ /* 0x000fc80000010100 */
[----:B------:R-:W-:-:S07]  /*0220*/  FFMA R10, R3, R2, R3 ;  /* 0x00000002030a7223 */ /* 0x000fce0000000003 */
.L_x_3:
[----:B------:R-:W0:Y:S01]  /*0230*/  LDCU.64 UR4, c[0x0][0x388] ;  /* 0x00007100ff0477ac */ /* 0x000e220008000a00 */
[----:B------:R-:W-:Y:S01]  /*0240*/  IADD3 R0, P1, PT, R12, 0x1, RZ ;  /* 0x000000010c007810 */ /* 0x000fe20007f3e0ff */
[----:B------:R-:W1:Y:S01]  /*0250*/  F2F.F64.F32 R10, R10 ;  /* 0x0000000a000a7310 */ /* 0x000e620000201800 */
[----:B------:R-:W-:Y:S01]  /*0260*/  BSSY.RECONVERGENT B1, `(.L_x_4) ;  /* 0x0000042000017945 */ /* 0x000fe20003800200 */
[----:B------:R-:W2:Y:S01]  /*0270*/  LDCU.64 UR6, c[0x0][0x390] ;  /* 0x00007200ff0677ac */ /* 0x000ea20008000a00 */
[----:B------:R-:W-:Y:S02]  /*0280*/  IMAD.MOV.U32 R33, RZ, RZ, RZ ;  /* 0x000000ffff217224 */ /* 0x000fe400078e00ff */
[----:B------:R-:W-:Y:S02]  /*0290*/  IMAD.X R7, RZ, RZ, R30, P1 ;  /* 0x000000ffff077224 */ /* 0x000fe400008e061e */
[----:B------:R-:W-:Y:S02]  /*02a0*/  IMAD.MOV.U32 R26, RZ, RZ, R12 ;  /* 0x000000ffff1a7224 */ /* 0x000fe400078e000c */
[----:B------:R-:W-:-:S02]  /*02b0*/  IMAD.MOV.U32 R27, RZ, RZ, R30 ;  /* 0x000000ffff1b7224 */ /* 0x000fc400078e001e */
[----:B------:R-:W-:Y:S02]  /*02c0*/  IMAD.MOV.U32 R8, RZ, RZ, RZ ;  /* 0x000000ffff087224 */ /* 0x000fe400078e00ff */
[----:B------:R-:W-:Y:S01]  /*02d0*/  IMAD.MOV.U32 R9, RZ, RZ, 0x40100000 ;  /* 0x40100000ff097424 */ /* 0x000fe200078e00ff */
[----:B0-----:R-:W-:-:S04]  /*02e0*/  IADD3 R31, P0, PT, R12, UR4, RZ ;  /* 0x000000040c1f7c10 */ /* 0x001fc8000ff1e0ff */
[----:B------:R-:W-:Y:S02]  /*02f0*/  IADD3.X R28, PT, PT, R30, UR5, RZ, P0, !PT ;  /* 0x000000051e1c7c10 */ /* 0x000fe400087fe4ff */
[----:B--2---:R-:W-:-:S04]  /*0300*/  ISETP.LT.U32.AND P0, PT, R31, UR6, PT ;  /* 0x000000061f007c0c */ /* 0x004fc8000bf01070 */
[----:B------:R-:W-:-:S04]  /*0310*/  ISETP.LT.AND.EX P0, PT, R28, UR7, PT, P0 ;  /* 0x000000071c007c0c */ /* 0x000fc8000bf01300 */
[----:B------:R-:W-:Y:S02]  /*0320*/  SEL R31, R31, UR6, P0 ;  /* 0x000000061f1f7c07 */ /* 0x000fe40008000000 */
[----:B------:R-:W-:Y:S02]  /*0330*/  SEL R28, R28, UR7, P0 ;  /* 0x000000071c1c7c07 */ /* 0x000fe40008000000 */
[----:B------:R-:W-:-:S04]  /*0340*/  ISETP.GT.U32.AND P1, PT, R31, R0, PT ;  /* 0x000000001f00720c */ /* 0x000fc80003f24070 */
[----:B------:R-:W-:-:S04]  /*0350*/  ISETP.GT.AND.EX P1, PT, R28, R7, PT, P1 ;  /* 0x000000071c00720c */ /* 0x000fc80003f24310 */
[----:B------:R-:W-:Y:S02]  /*0360*/  SEL R29, R31, R0, P1 ;  /* 0x000000001f1d7207 */ /* 0x000fe40000800000 */
[----:B------:R-:W-:-:S03]  /*0370*/  SEL R7, R28, R7, P1 ;  /* 0x000000071c077207 */ /* 0x000fc60000800000 */
[----:B------:R-:W-:-:S05]  /*0380*/  IMAD.IADD R6, R29, 0x1, -R12 ;  /* 0x000000011d067824 */ /* 0x000fca00078e0a0c */
[----:B------:R-:W-:-:S04]  /*0390*/  LOP3.LUT R6, R6, 0x3, RZ, 0xc0, !PT ;  /* 0x0000000306067812 */ /* 0x000fc800078ec0ff */
[----:B------:R-:W-:-:S04]  /*03a0*/  ISETP.NE.U32.AND P0, PT, R6, RZ, PT ;  /* 0x000000ff0600720c */ /* 0x000fc80003f05070 */
[----:B------:R-:W-:-:S13]  /*03b0*/  ISETP.NE.AND.EX P0, PT, RZ, RZ, PT, P0 ;  /* 0x000000ffff00720c */ /* 0x000fda0003f05300 */
[----:B-1----:R-:W-:Y:S05]  /*03c0*/  @!P0 BRA `(.L_x_5) ;  /* 0x0000000000ac8947 */ /* 0x002fea0003800000 */
[----:B------:R-:W-:Y:S01]  /*03d0*/  IADD3 R6, P0, PT, RZ, -R6, RZ ;  /* 0x80000006ff067210 */ /* 0x000fe20007f1e0ff */
[----:B------:R-:W-:Y:S02]  /*03e0*/  IMAD.MOV.U32 R33, RZ, RZ, RZ ;  /* 0x000000ffff217224 */ /* 0x000fe400078e00ff */
[----:B------:R-:W-:Y:S02]  /*03f0*/  IMAD.MOV.U32 R26, RZ, RZ, R12 ;  /* 0x000000ffff1a7224 */ /* 0x000fe400078e000c */
[----:B------:R-:W-:Y:S02]  /*0400*/  IMAD.MOV.U32 R27, RZ, RZ, R30 ;  /* 0x000000ffff1b7224 */ /* 0x000fe400078e001e */
[----:B------:R-:W-:-:S07]  /*0410*/  IMAD.X R5, RZ, RZ, -0x1, P0 ;  /* 0xffffffffff057424 */ /* 0x000fce00000e06ff */
.L_x_8:
[----:B0-----:R-:W0:Y:S01]  /*0420*/  I2F.F64.U64 R2, R26 ;  /* 0x0000001a00027312 */ /* 0x001e220000301800 */
[----:B------:R-:W-:Y:S01]  /*0430*/  IMAD.MOV.U32 R14, RZ, RZ, 0x1 ;  /* 0x00000001ff0e7424 */ /* 0x000fe200078e00ff */
[----:B------:R-:W-:Y:S01]  /*0440*/  IADD3 R6, P0, PT, R6, 0x1, RZ ;  /* 0x0000000106067810 */ /* 0x000fe20007f1e0ff */
[----:B------:R-:W-:Y:S04]  /*0450*/  BSSY.RECONVERGENT B2, `(.L_x_6) ;  /* 0x000001c000027945 */ /* 0x000fe80003800200 */
[----:B------:R-:W-:Y:S01]  /*0460*/  IMAD.X R5, RZ, RZ, R5, P0 ;  /* 0x000000ffff057224 */ /* 0x000fe200000e0605 */
[----:B------:R-:W-:-:S04]  /*0470*/  ISETP.NE.U32.AND P0, PT, R6, RZ, PT ;  /* 0x000000ff0600720c */ /* 0x000fc80003f05070 */
[----:B------:R-:W-:Y:S01]  /*0480*/  ISETP.NE.AND.EX P0, PT, R5, RZ, PT, P0 ;  /* 0x000000ff0500720c */ /* 0x000fe20003f05300 */
[----:B0-----:R-:W-:-:S08]  /*0490*/  DADD R2, R2, -0.5 ;  /* 0xbfe0000002027429 */ /* 0x001fd00000000000 */
[----:B------:R-:W-:-:S10]  /*04a0*/  DMUL R16, R10, R2 ;  /* 0x000000020a107228 */ /* 0x000fd40000000000 */
[----:B------:R-:W0:Y:S02]  /*04b0*/  F2F.F32.F64 R16, R16 ;  /* 0x0000001000107310 */ /* 0x000e240000301000 */
[----:B0-----:R-:W-:-:S06]  /*04c0*/  FMUL R0, R16, R16 ;  /* 0x0000001010007220 */ /* 0x001fcc0000400000 */
[----:B------:R-:W0:Y:S02]  /*04d0*/  F2F.F64.F32 R2, R0 ;  /* 0x0000000000027310 */ /* 0x000e240000201800 */
[----:B0-----:R-:W-:-:S06]  /*04e0*/  DADD R2, R2, 1 ;  /* 0x3ff0000002027429 */ /* 0x001fcc0000000000 */
[----:B------:R-:W0:Y:S02]  /*04f0*/  MUFU.RCP64H R15, R3 ;  /* 0x00000003000f7308 */ /* 0x000e240000001800 */
[----:B0-----:R-:W-:-:S08]  /*0500*/  DFMA R18, -R2, R14, 1 ;  /* 0x3ff000000212742b */ /* 0x001fd0000000010e */
[----:B------:R-:W-:-:S08]  /*0510*/  DFMA R18, R18, R18, R18 ;  /* 0x000000121212722b */ /* 0x000fd00000000012 */
[----:B------:R-:W-:-:S08]  /*0520*/  DFMA R18, R14, R18, R14 ;  /* 0x000000120e12722b */ /* 0x000fd0000000000e */
[----:B------:R-:W-:-:S08]  /*0530*/  DFMA R14, -R2, R18, 1 ;  /* 0x3ff00000020e742b */ /* 0x000fd00000000112 */
[----:B------:R-:W-:-:S08]  /*0540*/  DFMA R18, R18, R14, R18 ;  /* 0x0000000e1212722b */ /* 0x000fd00000000012 */
[----:B------:R-:W-:-:S08]  /*0550*/  DMUL R14, R18, 4 ;  /* 0x40100000120e7828 */ /* 0x000fd00000000000 */
[----:B------:R-:W-:-:S08]  /*0560*/  DFMA R16, -R2, R14, 4 ;  /* 0x401000000210742b */ /* 0x000fd0000000010e */
[----:B------:R-:W-:-:S10]  /*0570*/  DFMA R14, R18, R16, R14 ;  /* 0x00000010120e722b */ /* 0x000fd4000000000e */
[----:B------:R-:W-:-:S05]  /*0580*/  FFMA R0, RZ, R3, R15 ;  /* 0x00000003ff007223 */ /* 0x000fca000000000f */
[----:B------:R-:W-:-:S13]  /*0590*/  FSETP.GT.AND P1, PT, |R0|, 1.469367938527859385e-39, PT ;  /* 0x001000000000780b */ /* 0x000fda0003f24200 */
[----:B-1----:R-:W-:Y:S05]  /*05a0*/  @P1 BRA `(.L_x_7) ;  /* 0x0000000000181947 */ /* 0x002fea0003800000 */
[----:B------:R-:W-:Y:S01]  /*05b0*/  IMAD.MOV.U32 R14, RZ, RZ, R2 ;  /* 0x000000ffff0e7224 */ /* 0x000fe200078e0002 */
[----:B------:R-:W-:Y:S01]  /*05c0*/  MOV R34, 0x5f0 ;  /* 0x000005f000227802 */ /* 0x000fe20000000f00 */
[----:B------:R-:W-:-:S07]  /*05d0*/  IMAD.MOV.U32 R17, RZ, RZ, R3 ;  /* 0x000000ffff117224 */ /* 0x000fce00078e0003 */
[----:B------:R-:W-:Y:S05]  /*05e0*/  CALL.REL.NOINC `($__internal_0_$__cuda_sm20_div_rn_f64_full) ;  /* 0x0000000800907944 */ /* 0x000fea0003c00000 */
[----:B------:R-:W-:Y:S02]  /*05f0*/  IMAD.MOV.U32 R14, RZ, RZ, R2 ;  /* 0x000000ffff0e7224 */ /* 0x000fe400078e0002 */
[----:B------:R-:W-:-:S07]  /*0600*/  IMAD.MOV.U32 R15, RZ, RZ, R3 ;  /* 0x000000ffff0f7224 */ /* 0x000fce00078e0003 */
.L_x_7:
[----:B------:R-:W-:Y:S05]  /*0610*/  BSYNC.RECONVERGENT B2 ;  /* 0x0000000000027941 */ /* 0x000fea0003800200 */
.L_x_6:
[----:B------:R-:W0:Y:S01]  /*0620*/  F2F.F64.F32 R2, R33 ;  /* 0x0000002100027310 */ /* 0x000e220000201800 */
[----:B------:R-:W-:-:S05]  /*0630*/  IADD3 R26, P1, PT, R26, 0x1, RZ ;  /* 0x000000011a1a7810 */ /* 0x000fca0007f3e0ff */
[----:B------:R-:W-:Y:S01]  /*0640*/  IMAD.X R27, RZ, RZ, R27, P1 ;  /* 0x000000ffff1b7224 */ /* 0x000fe200008e061b */
[----:B0-----:R-:W-:-:S06]  /*0650*/  DADD R2, R2, R14 ;  /* 0x0000000002027229 */ /* 0x001fcc000000000e */
[----:B------:R0:W1:Y:S01]  /*0660*/  F2F.F32.F64 R33, R2 ;  /* 0x0000000200217310 */ /* 0x0000620000301000 */
[----:B------:R-:W-:Y:S05]  /*0670*/  @P0 BRA `(.L_x_8) ;  /* 0xfffffffc00680947 */ /* 0x000fea000383ffff */
.L_x_5:
[----:B------:R-:W-:Y:S05]  /*0680*/  BSYNC.RECONVERGENT B1 ;  /* 0x0000000000017941 */ /* 0x000fea0003800200 */
.L_x_4:
[----:B------:R-:W-:-:S05]  /*0690*/  IADD3 R29, P0, PT, -R29, R12, RZ ;  /* 0x0000000c1d1d7210 */ /* 0x000fca0007f1e1ff */
[----:B------:R-:W-:Y:S01]  /*06a0*/  IMAD.X R7, R30, 0x1, ~R7, P0 ;  /* 0x000000011e077824 */ /* 0x000fe200000e0e07 */
[----:B------:R-:W-:-:S04]  /*06b0*/  ISETP.GT.U32.AND P0, PT, R29, -0x4, PT ;  /* 0xfffffffc1d00780c */ /* 0x000fc80003f04070 */
[----:B------:R-:W-:-:S13]  /*06c0*/  ISETP.GT.U32.AND.EX P0, PT, R7, -0x1, PT, P0 ;  /* 0xffffffff0700780c */ /* 0x000fda0003f04100 */
[----:B------:R-:W-:Y:S05]  /*06d0*/  @P0 BRA `(.L_x_1) ;  /* 0x0000000800080947 */ /* 0x000fea0003800000 */
.L_x_17:
[----:B0-2---:R-:W0:Y:S01]  /*06e0*/  I2F.F64.U64 R2, R26 ;  /* 0x0000001a00027312 */ /* 0x005e220000301800 */
[----:B------:R-:W-:Y:S01]  /*06f0*/  IMAD.MOV.U32 R6, RZ, RZ, 0x1 ;  /* 0x00000001ff067424 */ /* 0x000fe200078e00ff */
[----:B------:R-:W-:Y:S01]  /*0700*/  BSSY.RECONVERGENT B1, `(.L_x_9) ;  /* 0x0000017000017945 */ /* 0x000fe20003800200 */
        /* <DEDUP_REMOVED lines=17> */
[----:B---3--:R-:W-:Y:S05]  /*0820*/  @P0 BRA `(.L_x_10) ;  /* 0x0000000000100947 */ /* 0x008fea0003800000 */
[----:B------:R-:W-:Y:S01]  /*0830*/  IMAD.MOV.U32 R14, RZ, RZ, R4 ;  /* 0x000000ffff0e7224 */ /* 0x000fe200078e0004 */
[----:B------:R-:W-:Y:S01]  /*0840*/  MOV R34, 0x870 ;  /* 0x0000087000227802 */ /* 0x000fe20000000f00 */
[----:B------:R-:W-:-:S07]  /*0850*/  IMAD.MOV.U32 R17, RZ, RZ, R5 ;  /* 0x000000ffff117224 */ /* 0x000fce00078e0005 */
[----:B-1----:R-:W-:Y:S05]  /*0860*/  CALL.REL.NOINC `($__internal_0_$__cuda_sm20_div_rn_f64_full) ;  /* 0x0000000400f07944 */ /* 0x002fea0003c00000 */
.L_x_10:
[----:B------:R-:W-:Y:S05]  /*0870*/  BSYNC.RECONVERGENT B1 ;  /* 0x0000000000017941 */ /* 0x000fea0003800200 */
.L_x_9:
[----:B------:R-:W-:Y:S01]  /*0880*/  IADD3 R16, P0, PT, R26, 0x1, RZ ;  /* 0x000000011a107810 */ /* 0x000fe20007f1e0ff */
[----:B------:R-:W-:Y:S01]  /*0890*/  IMAD.MOV.U32 R6, RZ, RZ, 0x1 ;  /* 0x00000001ff067424 */ /* 0x000fe200078e00ff */
[----:B------:R-:W-:Y:S03]  /*08a0*/  BSSY.RECONVERGENT B1, `(.L_x_11) ;  /* 0x000001e000017945 */ /* 0x000fe60003800200 */
[----:B------:R-:W-:-:S04]  /*08b0*/  IMAD.X R17, RZ, RZ, R27, P0 ;  /* 0x000000ffff117224 */ /* 0x000fc800000e061b */
[----:B------:R-:W0:Y:S02]  /*08c0*/  I2F.F64.U64 R4, R16 ;  /* 0x0000001000047312 */ /* 0x000e240000301800 */
[----:B0-----:R-:W-:-:S08]  /*08d0*/  DADD R4, R4, -0.5 ;  /* 0xbfe0000004047429 */ /* 0x001fd00000000000 */
[----:B------:R-:W-:-:S10]  /*08e0*/  DMUL R4, R10, R4 ;  /* 0x000000040a047228 */ /* 0x000fd40000000000 */
[----:B------:R-:W0:Y:S02]  /*08f0*/  F2F.F32.F64 R4, R4 ;  /* 0x0000000400047310 */ /* 0x000e240000301000 */
[----:B0-----:R-:W-:-:S06]  /*0900*/  FMUL R0, R4, R4 ;  /* 0x0000000404007220 */ /* 0x001fcc0000400000 */
[----:B-1----:R-:W0:Y:S08]  /*0910*/  F2F.F64.F32 R4, R33 ;  /* 0x0000002100047310 */ /* 0x002e300000201800 */
[----:B------:R-:W1:Y:S01]  /*0920*/  F2F.F64.F32 R12, R0 ;  /* 0x00000000000c7310 */ /* 0x000e620000201800 */
[----:B0-----:R-:W-:Y:S02]  /*0930*/  DADD R4, R4, R2 ;  /* 0x0000000004047229 */ /* 0x001fe40000000002 */
[----:B-1----:R-:W-:-:S08]  /*0940*/  DADD R12, R12, 1 ;  /* 0x3ff000000c0c7429 */ /* 0x002fd00000000000 */
[----:B------:R0:W1:Y:S08]  /*0950*/  F2F.F32.F64 R5, R4 ;  /* 0x0000000400057310 */ /* 0x0000700000301000 */
[----:B------:R-:W2:Y:S02]  /*0960*/  MUFU.RCP64H R7, R13 ;  /* 0x0000000d00077308 */ /* 0x000ea40000001800 */
[----:B--2---:R-:W-:-:S08]  /*0970*/  DFMA R14, -R12, R6, 1 ;  /* 0x3ff000000c0e742b */ /* 0x004fd00000000106 */
        /* <DEDUP_REMOVED lines=9> */
[----:B01----:R-:W-:Y:S05]  /*0a10*/  @P0 BRA `(.L_x_12) ;  /* 0x0000000000180947 */ /* 0x003fea0003800000 */
[----:B------:R-:W-:Y:S01]  /*0a20*/  IMAD.MOV.U32 R14, RZ, RZ, R12 ;  /* 0x000000ffff0e7224 */ /* 0x000fe200078e000c */
[----:B------:R-:W-:Y:S01]  /*0a30*/  MOV R34, 0xa60 ;  /* 0x00000a6000227802 */ /* 0x000fe20000000f00 */
[----:B------:R-:W-:-:S07]  /*0a40*/  IMAD.MOV.U32 R17, RZ, RZ, R13 ;  /* 0x000000ffff117224 */ /* 0x000fce00078e000d */
[----:B------:R-:W-:Y:S05]  /*0a50*/  CALL.REL.NOINC `($__internal_0_$__cuda_sm20_div_rn_f64_full) ;  /* 0x0000000400747944 */ /* 0x000fea0003c00000 */
[----:B------:R-:W-:Y:S02]  /*0a60*/  IMAD.MOV.U32 R6, RZ, RZ, R2 ;  /* 0x000000ffff067224 */ /* 0x000fe400078e0002 */
[----:B------:R-:W-:-:S07]  /*0a70*/  IMAD.MOV.U32 R7, RZ, RZ, R3 ;  /* 0x000000ffff077224 */ /* 0x000fce00078e0003 */
.L_x_12:
[----:B------:R-:W-:Y:S05]  /*0a80*/  BSYNC.RECONVERGENT B1 ;  /* 0x0000000000017941 */ /* 0x000fea0003800200 */
.L_x_11:
[----:B------:R-:W-:Y:S01]  /*0a90*/  IADD3 R18, P0, PT, R26, 0x2, RZ ;  /* 0x000000021a127810 */ /* 0x000fe20007f1e0ff */
[----:B------:R-:W-:Y:S01]  /*0aa0*/  IMAD.MOV.U32 R14, RZ, RZ, 0x1 ;  /* 0x00000001ff0e7424 */ /* 0x000fe200078e00ff */
[----:B------:R-:W0:Y:S01]  /*0ab0*/  F2F.F64.F32 R4, R5 ;  /* 0x0000000500047310 */ /* 0x000e220000201800 */
[----:B------:R-:W-:Y:S02]  /*0ac0*/  BSSY.RECONVERGENT B1, `(.L_x_13) ;  /* 0x000001b000017945 */ /* 0x000fe40003800200 */
[----:B------:R-:W-:-:S05]  /*0ad0*/  IMAD.X R19, RZ, RZ, R27, P0 ;  /* 0x000000ffff137224 */ /* 0x000fca00000e061b */
[----:B------:R-:W1:Y:S01]  /*0ae0*/  I2F.F64.U64 R2, R18 ;  /* 0x0000001200027312 */ /* 0x000e620000301800 */
[----:B0-----:R-:W-:Y:S02]  /*0af0*/  DADD R6, R4, R6 ;  /* 0x0000000004067229 */ /* 0x001fe40000000006 */
[----:B-1----:R-:W-:-:S08]  /*0b00*/  DADD R2, R2, -0.5 ;  /* 0xbfe0000002027429 */ /* 0x002fd00000000000 */
[----:B------:R-:W-:Y:S01]  /*0b10*/  F2F.F32.F64 R6, R6 ;  /* 0x0000000600067310 */ /* 0x000fe20000301000 */
        /* <DEDUP_REMOVED lines=16> */
[----:B------:R-:W-:Y:S05]  /*0c20*/  @P0 BRA `(.L_x_14) ;  /* 0x0000000000100947 */ /* 0x000fea0003800000 */
[----:B------:R-:W-:Y:S01]  /*0c30*/  IMAD.MOV.U32 R14, RZ, RZ, R12 ;  /* 0x000000ffff0e7224 */ /* 0x000fe200078e000c */
[----:B------:R-:W-:Y:S01]  /*0c40*/  MOV R34, 0xc70 ;  /* 0x00000c7000227802 */ /* 0x000fe20000000f00 */
[----:B------:R-:W-:-:S07]  /*0c50*/  IMAD.MOV.U32 R17, RZ, RZ, R13 ;  /* 0x000000ffff117224 */ /* 0x000fce00078e000d */
[----:B------:R-:W-:Y:S05]  /*0c60*/  CALL.REL.NOINC `($__internal_0_$__cuda_sm20_div_rn_f64_full) ;  /* 0x0000000000f07944 */ /* 0x000fea0003c00000 */
.L_x_14:
[----:B------:R-:W-:Y:S05]  /*0c70*/  BSYNC.RECONVERGENT B1 ;  /* 0x0000000000017941 */ /* 0x000fea0003800200 */
.L_x_13:
        /* <DEDUP_REMOVED lines=21> */
[----:B------:R-:W-:Y:S01]  /*0dd0*/  DFMA R12, R12, R16, R4 ;  /* 0x000000100c0c722b */ /* 0x000fe20000000004 */
[----:B------:R0:W1:Y:S09]  /*0de0*/  F2F.F32.F64 R5, R2 ;  /* 0x0000000200057310 */ /* 0x0000720000301000 */
[----:B------:R-:W-:-:S05]  /*0df0*/  FFMA R0, RZ, R15, R13 ;  /* 0x0000000fff007223 */ /* 0x000fca000000000d */
[----:B------:R-:W-:-:S13]  /*0e00*/  FSETP.GT.AND P0, PT, |R0|, 1.469367938527859385e-39, PT ;  /* 0x001000000000780b */ /* 0x000fda0003f04200 */
[----:B01----:R-:W-:Y:S05]  /*0e10*/  @P0 BRA `(.L_x_16) ;  /* 0x0000000000140947 */ /* 0x003fea0003800000 */
[----:B------:R-:W-:Y:S01]  /*0e20*/  IMAD.MOV.U32 R17, RZ, RZ, R15 ;  /* 0x000000ffff117224 */ /* 0x000fe200078e000f */
[----:B------:R-:W-:-:S07]  /*0e30*/  MOV R34, 0xe50 ;  /* 0x00000e5000227802 */ /* 0x000fce0000000f00 */
[----:B------:R-:W-:Y:S05]  /*0e40*/  CALL.REL.NOINC `($__internal_0_$__cuda_sm20_div_rn_f64_full) ;  /* 0x0000000000787944 */ /* 0x000fea0003c00000 */
[----:B------:R-:W-:Y:S02]  /*0e50*/  IMAD.MOV.U32 R12, RZ, RZ, R2 ;  /* 0x000000ffff0c7224 */ /* 0x000fe400078e0002 */
[----:B------:R-:W-:-:S07]  /*0e60*/  IMAD.MOV.U32 R13, RZ, RZ, R3 ;  /* 0x000000ffff0d7224 */ /* 0x000fce00078e0003 */
.L_x_16:
[----:B------:R-:W-:Y:S05]  /*0e70*/  BSYNC.RECONVERGENT B1 ;  /* 0x0000000000017941 */ /* 0x000fea0003800200 */
.L_x_15:
[----:B------:R-:W0:Y:S01]  /*0e80*/  F2F.F64.F32 R2, R5 ;  /* 0x0000000500027310 */ /* 0x000e220000201800 */
[----:B------:R-:W-:-:S05]  /*0e90*/  IADD3 R26, P0, PT, R26, 0x4, RZ ;  /* 0x000000041a1a7810 */ /* 0x000fca0007f1e0ff */
[----:B------:R-:W-:Y:S01]  /*0ea0*/  IMAD.X R27, RZ, RZ, R27, P0 ;  /* 0x000000ffff1b7224 */ /* 0x000fe200000e061b */
[----:B------:R-:W-:-:S04]  /*0eb0*/  ISETP.GE.U32.AND P0, PT, R26, R31, PT ;  /* 0x0000001f1a00720c */ /* 0x000fc80003f06070 */
[----:B------:R-:W-:Y:S01]  /*0ec0*/  ISETP.GE.AND.EX P0, PT, R27, R28, PT, P0 ;  /* 0x0000001c1b00720c */ /* 0x000fe20003f06300 */
[----:B0-----:R-:W-:-:S06]  /*0ed0*/  DADD R2, R2, R12 ;  /* 0x0000000002027229 */ /* 0x001fcc000000000c */
[----:B------:R2:W3:Y:S06]  /*0ee0*/  F2F.F32.F64 R33, R2 ;  /* 0x0000000200217310 */ /* 0x0004ec0000301000 */
[----:B------:R-:W-:Y:S05]  /*0ef0*/  @!P0 BRA `(.L_x_17) ;  /* 0xfffffff400f88947 */ /* 0x000fea000383ffff */
.L_x_1:
[----:B------:R-:W-:Y:S05]  /*0f00*/  BSYNC.RECONVERGENT B0 ;  /* 0x0000000000007941 */ /* 0x000fea0003800200 */
.L_x_0:
[----:B------:R-:W4:Y:S01]  /*0f10*/  S2UR UR5, SR_CgaCtaId ;  /* 0x00000000000579c3 */ /* 0x000f220000008800 */
[----:B------:R-:W-:Y:S01]  /*0f20*/  BSSY.RECONVERGENT B0, `(.L_x_18) ;  /* 0x0000009000007945 */ /* 0x000fe20003800200 */
[----:B------:R-:W-:Y:S01]  /*0f30*/  ISETP.NE.AND P1, PT, R32, RZ, PT ;  /* 0x000000ff2000720c */ /* 0x000fe20003f25270 */
[----:B------:R-:W-:Y:S02]  /*0f40*/  UMOV UR4, 0x400 ;  /* 0x0000040000047882 */ /* 0x000fe40000000000 */
[----:B----4-:R-:W-:-:S12]  /*0f50*/  ULEA UR4, UR5, UR4, 0x18 ;  /* 0x0000000405047291 */ /* 0x010fd8000f8ec0ff */
.L_x_19:
[----:B0-2---:R-:W1:Y:S01]  /*0f60*/  LDS R2, [UR4] ;  /* 0x00000004ff027984 */ /* 0x005e620008000800 */
[----:B------:R-:W-:Y:S02]  /*0f70*/  IMAD.U32 R0, RZ, RZ, UR4 ;  /* 0x00000004ff007e24 */ /* 0x000fe4000f8e00ff */
[----:B-1-3--:R-:W-:-:S05]  /*0f80*/  FADD R3, R33, R2 ;  /* 0x0000000221037221 */ /* 0x00afca0000000000 */
[----:B------:R-:W0:Y:S02]  /*0f90*/  ATOMS.CAST.SPIN P0, [R0], R2, R3 ;  /* 0x000000020000758d */ /* 0x000e240001800003 */
[----:B0-----:R-:W-:Y:S05]  /*0fa0*/  @!P0 BRA `(.L_x_19) ;  /* 0xfffffffc00ec8947 */ /* 0x001fea000383ffff */
[----:B------:R-:W-:Y:S05]  /*0fb0*/  BSYNC.RECONVERGENT B0 ;  /* 0x0000000000007941 */ /* 0x000fea0003800200 */
.L_x_18:
[----:B------:R-:W-:Y:S06]  /*0fc0*/  BAR.SYNC.DEFER_BLOCKING 0x0 ;  /* 0x0000000000007b1d */ /* 0x000fec0000010000 */
[----:B------:R-:W-:Y:S05]  /*0fd0*/  @P1 EXIT ;  /* 0x000000000000194d */ /* 0x000fea0003800000 */
[----:B------:R-:W0:Y:S01]  /*0fe0*/  LDS R5, [UR4] ;  /* 0x00000004ff057984 */ /* 0x000e220008000800 */
[----:B------:R-:W0:Y:S01]  /*0ff0*/  LDC.64 R2, c[0x0][0x380] ;  /* 0x0000e000ff027b82 */ /* 0x000e220000000a00 */
[----:B------:R-:W0:Y:S02]  /*1000*/  LDCU.64 UR6, c[0x0][0x358] ;  /* 0x00006b00ff0677ac */ /* 0x000e240008000a00 */
[----:B0-----:R-:W-:Y:S01]  /*1010*/  REDG.E.ADD.F32.FTZ.RN.STRONG.GPU desc[UR6][R2.64], R5 ;  /* 0x00000005020079a6 */ /* 0x001fe2000c12f306 */
[----:B------:R-:W-:Y:S05]  /*1020*/  EXIT ;  /* 0x000000000000794d */ /* 0x000fea0003800000 */
        .weak           $__internal_0_$__cuda_sm20_div_rn_f64_full
        .type           $__internal_0_$__cuda_sm20_div_rn_f64_full,@function
        .size           $__internal_0_$__cuda_sm20_div_rn_f64_full,($__internal_1_$__cuda_sm20_rcp_rn_f32_slowpath - $__internal_0_$__cuda_sm20_div_rn_f64_full)
$__internal_0_$__cuda_sm20_div_rn_f64_full:
[C---:B------:R-:W-:Y:S01]  /*1030*/  FSETP.GEU.AND P1, PT, |R17|.reuse, 1.469367938527859385e-39, PT ;  /* 0x001000001100780b */ /* 0x040fe20003f2e200 */
[----:B------:R-:W-:Y:S01]  /*1040*/  IMAD.MOV.U32 R16, RZ, RZ, R14 ;  /* 0x000000ffff107224 */ /* 0x000fe200078e000e */
[C---:B------:R-:W-:Y:S01]  /*1050*/  LOP3.LUT R15, R17.reuse, 0x800fffff, RZ, 0xc0, !PT ;  /* 0x800fffff110f7812 */ /* 0x040fe200078ec0ff */
[----:B------:R-:W-:Y:S01]  /*1060*/  IMAD.MOV.U32 R2, RZ, RZ, 0x1 ;  /* 0x00000001ff027424 */ /* 0x000fe200078e00ff */
[----:B------:R-:W-:Y:S01]  /*1070*/  LOP3.LUT R4, R17, 0x7ff00000, RZ, 0xc0, !PT ;  /* 0x7ff0000011047812 */ /* 0x000fe200078ec0ff */
[----:B------:R-:W-:Y:S01]  /*1080*/  IMAD.MOV.U32 R18, RZ, RZ, R8 ;  /* 0x000000ffff127224 */ /* 0x000fe200078e0008 */
[----:B------:R-:W-:-:S07]  /*1090*/  LOP3.LUT R15, R15, 0x3ff00000, RZ, 0xfc, !PT ;  /* 0x3ff000000f0f7812 */ /* 0x000fce00078efcff */
[----:B------:R-:W-:-:S06]  /*10a0*/  @!P1 DMUL R14, R16, 8.98846567431157953865e+307 ;  /* 0x7fe00000100e9828 */ /* 0x000fcc0000000000 */
[----:B------:R-:W0:Y:S02]  /*10b0*/  MUFU.RCP64H R3, R15 ;  /* 0x0000000f00037308 */ /* 0x000e240000001800 */
[----:B0-----:R-:W-:-:S08]  /*10c0*/  DFMA R22, R2, -R14, 1 ;  /* 0x3ff000000216742b */ /* 0x001fd0000000080e */
[----:B------:R-:W-:-:S08]  /*10d0*/  DFMA R22, R22, R22, R22 ;  /* 0x000000161616722b */ /* 0x000fd00000000016 */
[----:B------:R-:W-:Y:S01]  /*10e0*/  DFMA R22, R2, R22, R2 ;  /* 0x000000160216722b */ /* 0x000fe20000000002 */
[----:B------:R-:W-:Y:S01]  /*10f0*/  LOP3.LUT R3, R9, 0x7ff00000, RZ, 0xc0, !PT ;  /* 0x7ff0000009037812 */ /* 0x000fe200078ec0ff */
[----:B------:R-:W-:-:S03]  /*1100*/  IMAD.MOV.U32 R2, RZ, RZ, 0x1ca00000 ;  /* 0x1ca00000ff027424 */ /* 0x000fc600078e00ff */
[----:B------:R-:W-:Y:S01]  /*1110*/  ISETP.GE.U32.AND P2, PT, R3, R4, PT ;  /* 0x000000040300720c */ /* 0x000fe20003f46070 */
[----:B------:R-:W-:Y:S02]  /*1120*/  IMAD.MOV.U32 R0, RZ, RZ, R3 ;  /* 0x000000ffff007224 */ /* 0x000fe400078e0003 */
[----:B------:R-:W-:Y:S01]  /*1130*/  DFMA R20, R22, -R14, 1 ;  /* 0x3ff000001614742b */ /* 0x000fe2000000080e */
[----:B------:R-:W-:Y:S02]  /*1140*/  SEL R19, R2, 0x63400000, !P2 ;  /* 0x6340000002137807 */ /* 0x000fe40005000000 */
[----:B------:R-:W-:Y:S02]  /*1150*/  FSETP.GEU.AND P2, PT, |R9|, 1.469367938527859385e-39, PT ;  /* 0x001000000900780b */ /* 0x000fe40003f4e200 */
[----:B------:R-:W-:-:S03]  /*1160*/  LOP3.LUT R19, R19, 0x800fffff, R9, 0xf8, !PT ;  /* 0x800fffff13137812 */ /* 0x000fc600078ef809 */
[----:B------:R-:W-:-:S08]  /*1170*/  DFMA R20, R22, R20, R22 ;  /* 0x000000141614722b */ /* 0x000fd00000000016 */
[----:B------:R-:W-:Y:S05]  /*1180*/  @P2 BRA `(.L_x_20) ;  /* 0x0000000000202947 */ /* 0x000fea0003800000 */
[----:B------:R-:W-:Y:S01]  /*1190*/  LOP3.LUT R0, R17, 0x7ff00000, RZ, 0xc0, !PT ;  /* 0x7ff0000011007812 */ /* 0x000fe200078ec0ff */
[----:B------:R-:W-:-:S03]  /*11a0*/  IMAD.MOV.U32 R22, RZ, RZ, RZ ;  /* 0x000000ffff167224 */ /* 0x000fc600078e00ff */
[----:B------:R-:W-:-:S04]  /*11b0*/  ISETP.GE.U32.AND P2, PT, R3, R0, PT ;  /* 0x000000000300720c */ /* 0x000fc80003f46070 */
[----:B------:R-:W-:-:S04]  /*11c0*/  SEL R23, R2, 0x63400000, !P2 ;  /* 0x6340000002177807 */ /* 0x000fc80005000000 */
[----:B------:R-:W-:-:S04]  /*11d0*/  LOP3.LUT R23, R23, 0x80000000, R9, 0xf8, !PT ;  /* 0x8000000017177812 */ /* 0x000fc800078ef809 */
[----:B------:R-:W-:-:S06]  /*11e0*/  LOP3.LUT R23, R23, 0x100000, RZ, 0xfc, !PT ;  /* 0x0010000017177812 */ /* 0x000fcc00078efcff */
[----:B------:R-:W-:-:S10]  /*11f0*/  DFMA R18, R18, 2, -R22 ;  /* 0x400000001212782b */ /* 0x000fd40000000816 */
[----:B------:R-:W-:-:S07]  /*1200*/  LOP3.LUT R0, R19, 0x7ff00000, RZ, 0xc0, !PT ;  /* 0x7ff0000013007812 */ /* 0x000fce00078ec0ff */
.L_x_20:
[----:B------:R-:W-:Y:S01]  /*1210*/  DMUL R22, R20, R18 ;  /* 0x0000001214167228 */ /* 0x000fe20000000000 */
[----:B------:R-:W-:Y:S01]  /*1220*/  @!P1 LOP3.LUT R4, R15, 0x7ff00000, RZ, 0xc0, !PT ;  /* 0x7ff000000f049812 */ /* 0x000fe200078ec0ff */
[----:B------:R-:W-:Y:S06]  /*1230*/  BSSY.RECONVERGENT B3, `(.L_x_21) ;  /* 0x0000038000037945 */ /* 0x000fec0003800200 */
[----:B------:R-:W-:-:S08]  /*1240*/  DFMA R24, R22, -R14, R18 ;  /* 0x8000000e1618722b */ /* 0x000fd00000000012 */
[----:B------:R-:W-:Y:S01]  /*1250*/  DFMA R24, R20, R24, R22 ;  /* 0x000000181418722b */ /* 0x000fe20000000016 */
[----:B------:R-:W-:-:S05]  /*1260*/  VIADD R20, R0, 0xffffffff ;  /* 0xffffffff00147836 */ /* 0x000fca0000000000 */
[----:B------:R-:W-:Y:S01]  /*1270*/  ISETP.GT.U32.AND P1, PT, R20, 0x7feffffe, PT ;  /* 0x7feffffe1400780c */ /* 0x000fe20003f24070 */
[----:B------:R-:W-:-:S05]  /*1280*/  VIADD R20, R4, 0xffffffff ;  /* 0xffffffff04147836 */ /* 0x000fca0000000000 */
[----:B------:R-:W-:-:S13]  /*1290*/  ISETP.GT.U32.OR P1, PT, R20, 0x7feffffe, P1 ;  /* 0x7feffffe1400780c */ /* 0x000fda0000f24470 */
[----:B------:R-:W-:Y:S05]  /*12a0*/  @P1 BRA `(.L_x_22) ;  /* 0x00000000006c1947 */ /* 0x000fea0003800000 */
[----:B------:R-:W-:Y:S01]  /*12b0*/  LOP3.LUT R4, R17, 0x7ff00000, RZ, 0xc0, !PT ;  /* 0x7ff0000011047812 */ /* 0x000fe200078ec0ff */
[----:B------:R-:W-:-:S03]  /*12c0*/  IMAD.MOV.U32 R20, RZ, RZ, RZ ;  /* 0x000000ffff147224 */ /* 0x000fc600078e00ff */
[CC--:B------:R-:W-:Y:S02]  /*12d0*/  VIADDMNMX R0, R3.reuse, -R4.reuse, 0xb9600000, !PT ;  /* 0xb960000003007446 */ /* 0x0c0fe40007800904 */
[----:B------:R-:W-:Y:S02]  /*12e0*/  ISETP.GE.U32.AND P1, PT, R3, R4, PT ;  /* 0x000000040300720c */ /* 0x000fe40003f26070 */
[----:B------:R-:W-:Y:S02]  /*12f0*/  VIMNMX R0, PT, PT, R0, 0x46a00000, PT ;  /* 0x46a0000000007848 */ /* 0x000fe40003fe0100 */
[----:B------:R-:W-:-:S05]  /*1300*/  SEL R3, R2, 0x63400000, !P1 ;  /* 0x6340000002037807 */ /* 0x000fca0004800000 */
[----:B------:R-:W-:-:S04]  /*1310*/  IMAD.IADD R0, R0, 0x1, -R3 ;  /* 0x0000000100007824 */ /* 0x000fc800078e0a03 */
[----:B------:R-:W-:-:S06]  /*1320*/  VIADD R21, R0, 0x7fe00000 ;  /* 0x7fe0000000157836 */ /* 0x000fcc0000000000 */
[----:B------:R-:W-:-:S10]  /*1330*/  DMUL R2, R24, R20 ;  /* 0x0000001418027228 */ /* 0x000fd40000000000 */
[----:B------:R-:W-:-:S13]  /*1340*/  FSETP.GTU.AND P1, PT, |R3|, 1.469367938527859385e-39, PT ;  /* 0x001000000300780b */ /* 0x000fda0003f2c200 */
[----:B------:R-:W-:Y:S05]  /*1350*/  @P1 BRA `(.L_x_23) ;  /* 0x0000000000941947 */ /* 0x000fea0003800000 */
[----:B------:R-:W-:Y:S01]  /*1360*/  DFMA R14, R24, -R14, R18 ;  /* 0x8000000e180e722b */ /* 0x000fe20000000012 */
[----:B------:R-:W-:-:S09]  /*1370*/  IMAD.MOV.U32 R20, RZ, RZ, RZ ;  /* 0x000000ffff147224 */ /* 0x000fd200078e00ff */
[C---:B------:R-:W-:Y:S02]  /*1380*/  FSETP.NEU.AND P1, PT, R15.reuse, RZ, PT ;  /* 0x000000ff0f00720b */ /* 0x040fe40003f2d000 */
[----:B------:R-:W-:-:S04]  /*1390*/  LOP3.LUT R17, R15, 0x80000000, R17, 0x48, !PT ;  /* 0x800000000f117812 */ /* 0x000fc800078e4811 */
[----:B------:R-:W-:-:S07]  /*13a0*/  LOP3.LUT R21, R17, R21, RZ, 0xfc, !PT ;  /* 0x0000001511157212 */ /* 0x000fce00078efcff */
[----:B------:R-:W-:Y:S05]  /*13b0*/  @!P1 BRA `(.L_x_23) ;  /* 0x00000000007c9947 */ /* 0x000fea0003800000 */
[----:B------:R-:W-:Y:S01]  /*13c0*/  IMAD.MOV R15, RZ, RZ, -R0 ;  /* 0x000000ffff0f7224 */ /* 0x000fe200078e0a00 */
[----:B------:R-:W-:Y:S01]  /*13d0*/  DMUL.RP R20, R24, R20 ;  /* 0x0000001418147228 */ /* 0x000fe20000008000 */
[----:B------:R-:W-:-:S06]  /*13e0*/  IMAD.MOV.U32 R14, RZ, RZ, RZ ;  /* 0x000000ffff0e7224 */ /* 0x000fcc00078e00ff */
[----:B------:R-:W-:-:S03]  /*13f0*/  DFMA R14, R2, -R14, R24 ;  /* 0x8000000e020e722b */ /* 0x000fc60000000018 */
[----:B------:R-:W-:-:S03]  /*1400*/  LOP3.LUT R17, R21, R17, RZ, 0x3c, !PT ;  /* 0x0000001115117212 */ /* 0x000fc600078e3cff */
[----:B------:R-:W-:-:S04]  /*1410*/  IADD3 R14, PT, PT, -R0, -0x43300000, RZ ;  /* 0xbcd00000000e7810 */ /* 0x000fc80007ffe1ff */
[----:B------:R-:W-:-:S04]  /*1420*/  FSETP.NEU.AND P1, PT, |R15|, R14, PT ;  /* 0x0000000e0f00720b */ /* 0x000fc80003f2d200 */
[----:B------:R-:W-:Y:S02]  /*1430*/  FSEL R2, R20, R2, !P1 ;  /* 0x0000000214027208 */ /* 0x000fe40004800000 */
[----:B------:R-:W-:Y:S01]  /*1440*/  FSEL R3, R17, R3, !P1 ;  /* 0x0000000311037208 */ /* 0x000fe20004800000 */
[----:B------:R-:W-:Y:S06]  /*1450*/  BRA `(.L_x_23) ;  /* 0x0000000000547947 */ /* 0x000fec0003800000 */
.L_x_22:
[----:B------:R-:W-:-:S14]  /*1460*/  DSETP.NAN.AND P1, PT, R8, R8, PT ;  /* 0x000000080800722a */ /* 0x000fdc0003f28000 */
[----:B------:R-:W-:Y:S05]  /*1470*/  @P1 BRA `(.L_x_24) ;  /* 0x0000000000441947 */ /* 0x000fea0003800000 */
[----:B------:R-:W-:-:S14]  /*1480*/  DSETP.NAN.AND P1, PT, R16, R16, PT ;  /* 0x000000101000722a */ /* 0x000fdc0003f28000 */
[----:B------:R-:W-:Y:S05]  /*1490*/  @P1 BRA `(.L_x_25) ;  /* 0x0000000000301947 */ /* 0x000fea0003800000 */
[----:B------:R-:W-:Y:S01]  /*14a0*/  ISETP.NE.AND P1, PT, R0, R4, PT ;  /* 0x000000040000720c */ /* 0x000fe20003f25270 */
[----:B------:R-:W-:Y:S02]  /*14b0*/  IMAD.MOV.U32 R2, RZ, RZ, 0x0 ;  /* 0x00000000ff027424 */ /* 0x000fe400078e00ff */
[----:B------:R-:W-:-:S10]  /*14c0*/  IMAD.MOV.U32 R3, RZ, RZ, -0x80000 ;  /* 0xfff80000ff037424 */ /* 0x000fd400078e00ff */
[----:B------:R-:W-:Y:S05]  /*14d0*/  @!P1 BRA `(.L_x_23) ;  /* 0x0000000000349947 */ /* 0x000fea0003800000 */
[----:B------:R-:W-:Y:S02]  /*14e0*/  ISETP.NE.AND P1, PT, R0, 0x7ff00000, PT ;  /* 0x7ff000000000780c */ /* 0x000fe40003f25270 */
[----:B------:R-:W-:Y:S02]  /*14f0*/  LOP3.LUT R3, R9, 0x80000000, R17, 0x48, !PT ;  /* 0x8000000009037812 */ /* 0x000fe400078e4811 */
[----:B------:R-:W-:-:S13]  /*1500*/  ISETP.EQ.OR P1, PT, R4, RZ, !P1 ;  /* 0x000000ff0400720c */ /* 0x000fda0004f22670 */
[----:B------:R-:W-:Y:S01]  /*1510*/  @P1 LOP3.LUT R0, R3, 0x7ff00000, RZ, 0xfc, !PT ;  /* 0x7ff0000003001812 */ /* 0x000fe200078efcff */
[----:B------:R-:W-:Y:S02]  /*1520*/  @!P1 IMAD.MOV.U32 R2, RZ, RZ, RZ ;  /* 0x000000ffff029224 */ /* 0x000fe400078e00ff */
[----:B------:R-:W-:Y:S02]  /*1530*/  @P1 IMAD.MOV.U32 R2, RZ, RZ, RZ ;  /* 0x000000ffff021224 */ /* 0x000fe400078e00ff */
[----:B------:R-:W-:Y:S01]  /*1540*/  @P1 IMAD.MOV.U32 R3, RZ, RZ, R0 ;  /* 0x000000ffff031224 */ /* 0x000fe200078e0000 */
[----:B------:R-:W-:Y:S06]  /*1550*/  BRA `(.L_x_23) ;  /* 0x0000000000147947 */ /* 0x000fec0003800000 */
.L_x_25:
[----:B------:R-:W-:Y:S01]  /*1560*/  LOP3.LUT R3, R17, 0x80000, RZ, 0xfc, !PT ;  /* 0x0008000011037812 */ /* 0x000fe200078efcff */
[----:B------:R-:W-:Y:S01]  /*1570*/  IMAD.MOV.U32 R2, RZ, RZ, R16 ;  /* 0x000000ffff027224 */ /* 0x000fe200078e0010 */
[----:B------:R-:W-:Y:S06]  /*1580*/  BRA `(.L_x_23) ;  /* 0x0000000000087947 */ /* 0x000fec0003800000 */
.L_x_24:
[----:B------:R-:W-:Y:S01]  /*1590*/  LOP3.LUT R3, R9, 0x80000, RZ, 0xfc, !PT ;  /* 0x0008000009037812 */ /* 0x000fe200078efcff */
[----:B------:R-:W-:-:S07]  /*15a0*/  IMAD.MOV.U32 R2, RZ, RZ, R8 ;  /* 0x000000ffff027224 */ /* 0x000fce00078e0008 */
.L_x_23:
[----:B------:R-:W-:Y:S05]  /*15b0*/  BSYNC.RECONVERGENT B3 ;  /* 0x0000000000037941 */ /* 0x000fea0003800200 */
.L_x_21:
[----:B------:R-:W-:-:S04]  /*15c0*/  IMAD.MOV.U32 R35, RZ, RZ, 0x0 ;  /* 0x00000000ff237424 */ /* 0x000fc800078e00ff */
[----:B------:R-:W-:Y:S05]  /*15d0*/  RET.REL.NODEC R34 `(_Z9computePiPfll) ;  /* 0xffffffe822887950 */ /* 0x000fea0003c3ffff */
        .weak           $__internal_1_$__cuda_sm20_rcp_rn_f32_slowpath
        .type           $__internal_1_$__cuda_sm20_rcp_rn_f32_slowpath,@function
        .size           $__internal_1_$__cuda_sm20_rcp_rn_f32_slowpath,(.L_x_31 - $__internal_1_$__cuda_sm20_rcp_rn_f32_slowpath)
$__internal_1_$__cuda_sm20_rcp_rn_f32_slowpath:
[----:B------:R-:W-:-:S05]  /*15e0*/  IMAD.SHL.U32 R2, R0, 0x2, RZ ;  /* 0x0000000200027824 */ /* 0x000fca00078e00ff */
[----:B------:R-:W-:-:S04]  /*15f0*/  SHF.R.U32.HI R2, RZ, 0x18, R2 ;  /* 0x00000018ff027819 */ /* 0x000fc80000011602 */
[----:B------:R-:W-:-:S13]  /*1600*/  ISETP.NE.U32.AND P0, PT, R2, RZ, PT ;  /* 0x000000ff0200720c */ /* 0x000fda0003f05070 */
[----:B------:R-:W-:Y:S05]  /*1610*/  @P0 BRA `(.L_x_26) ;  /* 0x00000000002c0947 */ /* 0x000fea0003800000 */
[----:B------:R-:W-:-:S05]  /*1620*/  IMAD.SHL.U32 R2, R0, 0x2, RZ ;  /* 0x0000000200027824 */ /* 0x000fca00078e00ff */
[----:B------:R-:W-:-:S13]  /*1630*/  ISETP.NE.AND P0, PT, R2, RZ, PT ;  /* 0x000000ff0200720c */ /* 0x000fda0003f05270 */
[----:B------:R2:W3:Y:S01]  /*1640*/  @!P0 MUFU.RCP R2, R0 ;  /* 0x0000000000028308 */ /* 0x0004e20000001000 */
[----:B------:R-:W-:Y:S05]  /*1650*/  @!P0 BRA `(.L_x_27) ;  /* 0x0000000000a48947 */ /* 0x000fea0003800000 */
[----:B------:R-:W-:-:S04]  /*1660*/  FFMA R3, R0, 1.84467440737095516160e+19, RZ ;  /* 0x5f80000000037823 */ /* 0x000fc800000000ff */
[----:B--2---:R-:W3:Y:S02]  /*1670*/  MUFU.RCP R0, R3 ;  /* 0x0000000300007308 */ /* 0x004ee40000001000 */
[----:B---3--:R-:W-:-:S04]  /*1680*/  FFMA R2, R3, R0, -1 ;  /* 0xbf80000003027423 */ /* 0x008fc80000000000 */
[----:B------:R-:W-:-:S04]  /*1690*/  FADD.FTZ R5, -R2, -RZ ;  /* 0x800000ff02057221 */ /* 0x000fc80000010100 */
[----:B------:R-:W-:-:S04]  /*16a0*/  FFMA R0, R0, R5, R0 ;  /* 0x0000000500007223 */ /* 0x000fc80000000000 */
[----:B------:R-:W-:Y:S01]  /*16b0*/  FFMA R2, R0, 1.84467440737095516160e+19, RZ ;  /* 0x5f80000000027823 */ /* 0x000fe200000000ff */
[----:B------:R-:W-:Y:S06]  /*16c0*/  BRA `(.L_x_27) ;  /* 0x0000000000887947 */ /* 0x000fec0003800000 */
.L_x_26:
[----:B------:R-:W-:-:S05]  /*16d0*/  VIADD R3, R2, 0xffffff03 ;  /* 0xffffff0302037836 */ /* 0x000fca0000000000 */
[----:B------:R-:W-:-:S13]  /*16e0*/  ISETP.GT.U32.AND P0, PT, R3, 0x1, PT ;  /* 0x000000010300780c */ /* 0x000fda0003f04070 */
[----:B------:R-:W-:Y:S05]  /*16f0*/  @P0 BRA `(.L_x_28) ;  /* 0x0000000000780947 */ /* 0x000fea0003800000 */
[----:B------:R-:W-:Y:S01]  /*1700*/  LOP3.LUT R4, R0, 0x7fffff, RZ, 0xc0, !PT ;  /* 0x007fffff00047812 */ /* 0x000fe200078ec0ff */
[----:B------:R-:W-:-:S03]  /*1710*/  IMAD.MOV.U32 R10, RZ, RZ, 0x3 ;  /* 0x00000003ff0a7424 */ /* 0x000fc600078e00ff */
[----:B------:R-:W-:Y:S02]  /*1720*/  LOP3.LUT R4, R4, 0x3f800000, RZ, 0xfc, !PT ;  /* 0x3f80000004047812 */ /* 0x000fe400078efcff */
[----:B------:R-:W-:Y:S02]  /*1730*/  SHF.L.U32 R9, R10, R3, RZ ;  /* 0x000000030a097219 */ /* 0x000fe400000006ff */
[----:B------:R-:W0:Y:S02]  /*1740*/  MUFU.RCP R5, R4 ;  /* 0x0000000400057308 */ /* 0x000e240000001000 */
[----:B0-----:R-:W-:-:S04]  /*1750*/  FFMA R6, R4, R5, -1 ;  /* 0xbf80000004067423 */ /* 0x001fc80000000005 */
[----:B------:R-:W-:-:S04]  /*1760*/  FADD.FTZ R6, -R6, -RZ ;  /* 0x800000ff06067221 */ /* 0x000fc80000010100 */
[CCC-:B------:R-:W-:Y:S01]  /*1770*/  FFMA.RM R7, R5.reuse, R6.reuse, R5.reuse ;  /* 0x0000000605077223 */ /* 0x1c0fe20000004005 */
[----:B------:R-:W-:-:S04]  /*1780*/  FFMA.RP R6, R5, R6, R5 ;  /* 0x0000000605067223 */ /* 0x000fc80000008005 */
[C---:B------:R-:W-:Y:S02]  /*1790*/  LOP3.LUT R5, R7.reuse, 0x7fffff, RZ, 0xc0, !PT ;  /* 0x007fffff07057812 */ /* 0x040fe400078ec0ff */
[----:B------:R-:W-:Y:S02]  /*17a0*/  FSETP.NEU.FTZ.AND P0, PT, R7, R6, PT ;  /* 0x000000060700720b */ /* 0x000fe40003f1d000 */
[----:B------:R-:W-:Y:S02]  /*17b0*/  LOP3.LUT R6, R5, 0x800000, RZ, 0xfc, !PT ;  /* 0x0080000005067812 */ /* 0x000fe400078efcff */
[----:B------:R-:W-:Y:S02]  /*17c0*/  SEL R5, RZ, 0xffffffff, !P0 ;  /* 0xffffffffff057807 */ /* 0x000fe40004000000 */
[----:B------:R-:W-:-:S03]  /*17d0*/  LOP3.LUT R4, R9, R6, RZ, 0xc0, !PT ;  /* 0x0000000609047212 */ /* 0x000fc600078ec0ff */
[----:B------:R-:W-:Y:S01]  /*17e0*/  IMAD.MOV R5, RZ, RZ, -R5 ;  /* 0x000000ffff057224 */ /* 0x000fe200078e0a05 */
[----:B------:R-:W-:-:S04]  /*17f0*/  SHF.R.U32.HI R4, RZ, R3, R4 ;  /* 0x00000003ff047219 */ /* 0x000fc80000011604 */
[----:B------:R-:W-:Y:S02]  /*1800*/  LOP3.LUT P1, RZ, R5, R3, R6, 0xf8, !PT ;  /* 0x0000000305ff7212 */ /* 0x000fe4000782f806 */
[C---:B------:R-:W-:Y:S02]  /*1810*/  LOP3.LUT P0, RZ, R4.reuse, 0x1, RZ, 0xc0, !PT ;  /* 0x0000000104ff7812 */ /* 0x040fe4000780c0ff */
[----:B------:R-:W-:-:S04]  /*1820*/  LOP3.LUT P2, RZ, R4, 0x2, RZ, 0xc0, !PT ;  /* 0x0000000204ff7812 */ /* 0x000fc8000784c0ff */
[----:B------:R-:W-:Y:S02]  /*1830*/  PLOP3.LUT P0, PT, P0, P1, P2, 0xe0, 0x0 ;  /* 0x000000000000781c */ /* 0x000fe40000703c20 */
[----:B------:R-:W-:Y:S02]  /*1840*/  LOP3.LUT P1, RZ, R0, 0x7fffff, RZ, 0xc0, !PT ;  /* 0x007fffff00ff7812 */ /* 0x000fe4000782c0ff */
[----:B------:R-:W-:-:S05]  /*1850*/  SEL R3, RZ, 0x1, !P0 ;  /* 0x00000001ff037807 */ /* 0x000fca0004000000 */
[----:B------:R-:W-:-:S05]  /*1860*/  IMAD.MOV R3, RZ, RZ, -R3 ;  /* 0x000000ffff037224 */ /* 0x000fca00078e0a03 */
[----:B------:R-:W-:Y:S01]  /*1870*/  ISETP.GE.AND P0, PT, R3, RZ, PT ;  /* 0x000000ff0300720c */ /* 0x000fe20003f06270 */
[----:B------:R-:W-:-:S05]  /*1880*/  VIADD R3, R2, 0xffffff04 ;  /* 0xffffff0402037836 */ /* 0x000fca0000000000 */
[----:B------:R-:W-:-:S07]  /*1890*/  SHF.R.U32.HI R3, RZ, R3, R6 ;  /* 0x00000003ff037219 */ /* 0x000fce0000011606 */
[----:B------:R-:W-:-:S04]  /*18a0*/  @!P0 VIADD R3, R3, 0x1 ;  /* 0x0000000103038836 */ /* 0x000fc80000000000 */
[----:B------:R-:W-:-:S05]  /*18b0*/  @!P1 IMAD.SHL.U32 R3, R3, 0x2, RZ ;  /* 0x0000000203039824 */ /* 0x000fca00078e00ff */
[----:B------:R-:W-:Y:S01]  /*18c0*/  LOP3.LUT R2, R3, 0x80000000, R0, 0xf8, !PT ;  /* 0x8000000003027812 */ /* 0x000fe200078ef800 */
[----:B------:R-:W-:Y:S06]  /*18d0*/  BRA `(.L_x_27) ;  /* 0x0000000000047947 */ /* 0x000fec0003800000 */
.L_x_28:
[----:B------:R0:W1:Y:S02]  /*18e0*/  MUFU.RCP R2, R0 ;  /* 0x0000000000027308 */ /* 0x0000640000001000 */
.L_x_27:
[----:B-1-3--:R-:W-:Y:S02]  /*18f0*/  IMAD.MOV.U32 R10, RZ, RZ, R2 ;  /* 0x000000ffff0a7224 */ /* 0x00afe400078e0002 */
[----:B------:R-:W-:Y:S02]  /*1900*/  IMAD.MOV.U32 R2, RZ, RZ, R8 ;  /* 0x000000ffff027224 */ /* 0x000fe400078e0008 */
[----:B------:R-:W-:-:S04]  /*1910*/  IMAD.MOV.U32 R3, RZ, RZ, 0x0 ;  /* 0x00000000ff037424 */ /* 0x000fc800078e00ff */
[----:B0-2---:R-:W-:Y:S05]  /*1920*/  RET.REL.NODEC R2 `(_Z9computePiPfll) ;  /* 0xffffffe402b47950 */ /* 0x005fea0003c3ffff */
.L_x_29:
[----:B------:R-:W-:-:S00]  /*1930*/  BRA `(.L_x_29) ;  /* 0xfffffffc00fc7947 */ /* 0x000fc0000383ffff */
[----:B------:R-:W-:-:S00]  /*1940*/  NOP ;  /* 0x0000000000007918 */ /* 0x000fc00000000000 */
        /* <DEDUP_REMOVED lines=11> */
.L_x_31:


//--------------------- .nv.shared._Z9computePiPfll --------------------------
	.section	.nv.shared._Z9computePiPfll,"aw",@nobits
	.sectionflags	@""
	.align	16
	.zero		1024


//--------------------- .nv.shared.reserved.0     --------------------------
	.section	.nv.shared.reserved.0,"aw",@nobits
	.weak		__nv_reservedSMEM_offset_0_alias
	.size		__nv_reservedSMEM_offset_0_alias, 0, 64
	.other		__nv_reservedSMEM_offset_0_alias,@"STO_CUDA_RESERVED_SHARED STV_DEFAULT"
__nv_reservedSMEM_offset_0_alias:
	.zero		0
	.zero		64


//--------------------- .nv.constant0._Z9computePiPfll --------------------------
	.section	.nv.constant0._Z9computePiPfll,"a",@progbits
	.sectionflags	@""
	.align	4
.nv.constant0._Z9computePiPfll:
	.zero		920


//--------------------- SYMBOLS --------------------------

	.type		.nv.reservedSmem.offset0,@object
	.size		.nv.reservedSmem.offset0,0x4
	.type		.nv.reservedSmem.cap,@object
	.size		.nv.reservedSmem.cap,0x4
